//
// Generated by NVIDIA NVVM Compiler
//
// Compiler Build ID: CL-36424714
// Cuda compilation tools, release 13.0, V13.0.88
// Based on NVVM 20.0.0
//

.version 9.0
.target sm_100
.address_size 64

	// .globl	assign_device_to_device_d

.visible .entry assign_device_to_device_d(
	.param .u64 .ptr .align 1 assign_device_to_device_d_param_0,
	.param .u32 assign_device_to_device_d_param_1,
	.param .u64 .ptr .align 1 assign_device_to_device_d_param_2,
	.param .u32 assign_device_to_device_d_param_3,
	.param .u32 assign_device_to_device_d_param_4
)
{
	.reg .pred 	%p<2>;
	.reg .b32 	%r<10>;
	.reg .b64 	%rd<9>;
	.reg .b64 	%fd<2>;

	ld.param.u64 	%rd1, [assign_device_to_device_d_param_0];
	ld.param.u32 	%r2, [assign_device_to_device_d_param_1];
	ld.param.u64 	%rd2, [assign_device_to_device_d_param_2];
	ld.param.u32 	%r3, [assign_device_to_device_d_param_3];
	ld.param.u32 	%r4, [assign_device_to_device_d_param_4];
	mov.u32 	%r5, %ntid.x;
	mov.u32 	%r6, %ctaid.x;
	mov.u32 	%r7, %tid.x;
	mad.lo.s32 	%r1, %r5, %r6, %r7;
	setp.ge.s32 	%p1, %r1, %r4;
	@%p1 bra 	$L__BB0_2;
	cvta.to.global.u64 	%rd3, %rd2;
	cvta.to.global.u64 	%rd4, %rd1;
	add.s32 	%r8, %r3, %r1;
	mul.wide.s32 	%rd5, %r8, 8;
	add.s64 	%rd6, %rd3, %rd5;
	ld.global.f64 	%fd1, [%rd6];
	add.s32 	%r9, %r2, %r1;
	mul.wide.s32 	%rd7, %r9, 8;
	add.s64 	%rd8, %rd4, %rd7;
	st.global.f64 	[%rd8], %fd1;
$L__BB0_2:
	ret;

}
	// .globl	assign_device_to_device_f
.visible .entry assign_device_to_device_f(
	.param .u64 .ptr .align 1 assign_device_to_device_f_param_0,
	.param .u32 assign_device_to_device_f_param_1,
	.param .u64 .ptr .align 1 assign_device_to_device_f_param_2,
	.param .u32 assign_device_to_device_f_param_3,
	.param .u32 assign_device_to_device_f_param_4
)
{
	.reg .pred 	%p<2>;
	.reg .b32 	%r<10>;
	.reg .b32 	%f<2>;
	.reg .b64 	%rd<9>;

	ld.param.u64 	%rd1, [assign_device_to_device_f_param_0];
	ld.param.u32 	%r2, [assign_device_to_device_f_param_1];
	ld.param.u64 	%rd2, [assign_device_to_device_f_param_2];
	ld.param.u32 	%r3, [assign_device_to_device_f_param_3];
	ld.param.u32 	%r4, [assign_device_to_device_f_param_4];
	mov.u32 	%r5, %ntid.x;
	mov.u32 	%r6, %ctaid.x;
	mov.u32 	%r7, %tid.x;
	mad.lo.s32 	%r1, %r5, %r6, %r7;
	setp.ge.s32 	%p1, %r1, %r4;
	@%p1 bra 	$L__BB1_2;
	cvta.to.global.u64 	%rd3, %rd2;
	cvta.to.global.u64 	%rd4, %rd1;
	add.s32 	%r8, %r3, %r1;
	mul.wide.s32 	%rd5, %r8, 4;
	add.s64 	%rd6, %rd3, %rd5;
	ld.global.f32 	%f1, [%rd6];
	add.s32 	%r9, %r2, %r1;
	mul.wide.s32 	%rd7, %r9, 4;
	add.s64 	%rd8, %rd4, %rd7;
	st.global.f32 	[%rd8], %f1;
$L__BB1_2:
	ret;

}


// ===== COMPILED SASS (sm_100) =====

	.target	sm_100

	.elftype	@"ET_EXEC"


//--------------------- .note.nv.tkinfo           --------------------------
	.section	.note.nv.tkinfo,"",@"SHT_NOTE"
	.sectionflags	@"SHF_NOTE_NV_TKINFO"
	.tkinfo
        /*0018*/ 	.word	0x00000002
        /*0030*/ 	.string	""
        /*0030*/ 	.string	"ptxas"
        /*0030*/ 	.string	"Cuda compilation tools, release 13.0, V13.0.88"
        /*0030*/ 	.string	"Build cuda_13.0.r13.0/compiler.36424714_0"
        /*0030*/ 	.string	"-arch sm_100 -m 64 "



//--------------------- .note.nv.cuinfo           --------------------------
	.section	.note.nv.cuinfo,"",@"SHT_NOTE"
	.sectionflags	@"SHF_NOTE_NV_CUINFO"
        /*0018*/ 	.short	0x0002
        /*001a*/ 	.short	0x0064
        /*001c*/ 	.short	0x0082
	.zero		2


//--------------------- .nv.info                  --------------------------
	.section	.nv.info,"",@"SHT_CUDA_INFO"
	.align	4


	//----- nvinfo : EIATTR_REGCOUNT
	.align		4
        /*0000*/ 	.byte	0x04, 0x2f
        /*0002*/ 	.short	(.L_1 - .L_0)
	.align		4
.L_0:
        /*0004*/ 	.word	index@(assign_device_to_device_d)
        /*0008*/ 	.word	0x0000000a


	//----- nvinfo : EIATTR_FRAME_SIZE
	.align		4
.L_1:
        /*000c*/ 	.byte	0x04, 0x11
        /*000e*/ 	.short	(.L_3 - .L_2)
	.align		4
.L_2:
        /*0010*/ 	.word	index@(assign_device_to_device_d)
        /*0014*/ 	.word	0x00000000


	//----- nvinfo : EIATTR_REGCOUNT
	.align		4
.L_3:
        /*0018*/ 	.byte	0x04, 0x2f
        /*001a*/ 	.short	(.L_5 - .L_4)
	.align		4
.L_4:
        /*001c*/ 	.word	index@(assign_device_to_device_f)
        /*0020*/ 	.word	0x0000000a


	//----- nvinfo : EIATTR_FRAME_SIZE
	.align		4
.L_5:
        /*0024*/ 	.byte	0x04, 0x11
        /*0026*/ 	.short	(.L_7 - .L_6)
	.align		4
.L_6:
        /*0028*/ 	.word	index@(assign_device_to_device_f)
        /*002c*/ 	.word	0x00000000


	//----- nvinfo : EIATTR_MIN_STACK_SIZE
	.align		4
.L_7:
        /*0030*/ 	.byte	0x04, 0x12
        /*0032*/ 	.short	(.L_9 - .L_8)
	.align		4
.L_8:
        /*0034*/ 	.word	index@(assign_device_to_device_f)
        /*0038*/ 	.word	0x00000000


	//----- nvinfo : EIATTR_MIN_STACK_SIZE
	.align		4
.L_9:
        /*003c*/ 	.byte	0x04, 0x12
        /*003e*/ 	.short	(.L_11 - .L_10)
	.align		4
.L_10:
        /*0040*/ 	.word	index@(assign_device_to_device_d)
        /*0044*/ 	.word	0x00000000
.L_11:


//--------------------- .nv.compat                --------------------------
	.section	.nv.compat,"",@"SHT_CUDA_COMPAT_INFO"
	.align	4
        /*0000*/ 	.byte	0x02, 0x09, 0x00, 0x00, 0x02, 0x02, 0x01, 0x00, 0x02, 0x05, 0x05, 0x00, 0x03, 0x07, 0x01, 0x01
        /*0010*/ 	.byte	0x02, 0x03, 0x00, 0x00, 0x02, 0x06, 0x01, 0x00, 0x04, 0x0b, 0x08, 0x00, 0x09, 0x00, 0x00, 0x00
        /*0020*/ 	.byte	0x00, 0x00, 0x00, 0x00


//--------------------- .nv.info.assign_device_to_device_f --------------------------
	.section	.nv.info.assign_device_to_device_f,"",@"SHT_CUDA_INFO"
	.sectionflags	@""
	.align	4


	//----- nvinfo : EIATTR_CUDA_API_VERSION
	.align		4
        /*0000*/ 	.byte	0x04, 0x37
        /*0002*/ 	.short	(.L_13 - .L_12)
.L_12:
        /*0004*/ 	.word	0x00000082


	//----- nvinfo : EIATTR_KPARAM_INFO
	.align		4
.L_13:
        /*0008*/ 	.byte	0x04, 0x17
        /*000a*/ 	.short	(.L_15 - .L_14)
.L_14:
        /*000c*/ 	.word	0x00000000
        /*0010*/ 	.short	0x0004
        /*0012*/ 	.short	0x001c
        /*0014*/ 	.byte	0x00, 0xf0, 0x11, 0x00


	//----- nvinfo : EIATTR_KPARAM_INFO
	.align		4
.L_15:
        /*0018*/ 	.byte	0x04, 0x17
        /*001a*/ 	.short	(.L_17 - .L_16)
.L_16:
        /*001c*/ 	.word	0x00000000
        /*0020*/ 	.short	0x0003
        /*0022*/ 	.short	0x0018
        /*0024*/ 	.byte	0x00, 0xf0, 0x11, 0x00


	//----- nvinfo : EIATTR_KPARAM_INFO
	.align		4
.L_17:
        /*0028*/ 	.byte	0x04, 0x17
        /*002a*/ 	.short	(.L_19 - .L_18)
.L_18:
        /*002c*/ 	.word	0x00000000
        /*0030*/ 	.short	0x0002
        /*0032*/ 	.short	0x0010
        /*0034*/ 	.byte	0x00, 0xf5, 0x21, 0x00


	//----- nvinfo : EIATTR_KPARAM_INFO
	.align		4
.L_19:
        /*0038*/ 	.byte	0x04, 0x17
        /*003a*/ 	.short	(.L_21 - .L_20)
.L_20:
        /*003c*/ 	.word	0x00000000
        /*0040*/ 	.short	0x0001
        /*0042*/ 	.short	0x0008
        /*0044*/ 	.byte	0x00, 0xf0, 0x11, 0x00


	//----- nvinfo : EIATTR_KPARAM_INFO
	.align		4
.L_21:
        /*0048*/ 	.byte	0x04, 0x17
        /*004a*/ 	.short	(.L_23 - .L_22)
.L_22:
        /*004c*/ 	.word	0x00000000
        /*0050*/ 	.short	0x0000
        /*0052*/ 	.short	0x0000
        /*0054*/ 	.byte	0x00, 0xf5, 0x21, 0x00


	//----- nvinfo : EIATTR_SPARSE_MMA_MASK
	.align		4
.L_23:
        /*0058*/ 	.byte	0x03, 0x50
        /*005a*/ 	.short	0x0000


	//----- nvinfo : EIATTR_MAXREG_COUNT
	.align		4
        /*005c*/ 	.byte	0x03, 0x1b
        /*005e*/ 	.short	0x00ff


	//----- nvinfo : EIATTR_MERCURY_ISA_VERSION
	.align		4
        /*0060*/ 	.byte	0x03, 0x5f
        /*0062*/ 	.short	0x0101


	//----- nvinfo : EIATTR_VRC_CTA_INIT_COUNT
	.align		4
        /*0064*/ 	.byte	0x02, 0x4a
	.zero		1
	.zero		1


	//----- nvinfo : EIATTR_EXIT_INSTR_OFFSETS
	.align		4
        /*0068*/ 	.byte	0x04, 0x1c
        /*006a*/ 	.short	(.L_25 - .L_24)


	//   ....[0]....
.L_24:
        /*006c*/ 	.word	0x00000070


	//   ....[1]....
        /*0070*/ 	.word	0x00000130


	//----- nvinfo : EIATTR_CBANK_PARAM_SIZE
	.align		4
.L_25:
        /*0074*/ 	.byte	0x03, 0x19
        /*0076*/ 	.short	0x0020


	//----- nvinfo : EIATTR_PARAM_CBANK
	.align		4
        /*0078*/ 	.byte	0x04, 0x0a
        /*007a*/ 	.short	(.L_27 - .L_26)
	.align		4
.L_26:
        /*007c*/ 	.word	index@(.nv.constant0.assign_device_to_device_f)
        /*0080*/ 	.short	0x0380
        /*0082*/ 	.short	0x0020


	//----- nvinfo : EIATTR_SW_WAR
	.align		4
.L_27:
        /*0084*/ 	.byte	0x04, 0x36
        /*0086*/ 	.short	(.L_29 - .L_28)
.L_28:
        /*0088*/ 	.word	0x00000008
.L_29:


//--------------------- .nv.info.assign_device_to_device_d --------------------------
	.section	.nv.info.assign_device_to_device_d,"",@"SHT_CUDA_INFO"
	.sectionflags	@""
	.align	4


	//----- nvinfo : EIATTR_CUDA_API_VERSION
	.align		4
        /*0000*/ 	.byte	0x04, 0x37
        /*0002*/ 	.short	(.L_31 - .L_30)
.L_30:
        /*0004*/ 	.word	0x00000082


	//----- nvinfo : EIATTR_KPARAM_INFO
	.align		4
.L_31:
        /*0008*/ 	.byte	0x04, 0x17
        /*000a*/ 	.short	(.L_33 - .L_32)
.L_32:
        /*000c*/ 	.word	0x00000000
        /*0010*/ 	.short	0x0004
        /*0012*/ 	.short	0x001c
        /*0014*/ 	.byte	0x00, 0xf0, 0x11, 0x00


	//----- nvinfo : EIATTR_KPARAM_INFO
	.align		4
.L_33:
        /*0018*/ 	.byte	0x04, 0x17
        /*001a*/ 	.short	(.L_35 - .L_34)
.L_34:
        /*001c*/ 	.word	0x00000000
        /*0020*/ 	.short	0x0003
        /*0022*/ 	.short	0x0018
        /*0024*/ 	.byte	0x00, 0xf0, 0x11, 0x00


	//----- nvinfo : EIATTR_KPARAM_INFO
	.align		4
.L_35:
        /*0028*/ 	.byte	0x04, 0x17
        /*002a*/ 	.short	(.L_37 - .L_36)
.L_36:
        /*002c*/ 	.word	0x00000000
        /*0030*/ 	.short	0x0002
        /*0032*/ 	.short	0x0010
        /*0034*/ 	.byte	0x00, 0xf5, 0x21, 0x00


	//----- nvinfo : EIATTR_KPARAM_INFO
	.align		4
.L_37:
        /*0038*/ 	.byte	0x04, 0x17
        /*003a*/ 	.short	(.L_39 - .L_38)
.L_38:
        /*003c*/ 	.word	0x00000000
        /*0040*/ 	.short	0x0001
        /*0042*/ 	.short	0x0008
        /*0044*/ 	.byte	0x00, 0xf0, 0x11, 0x00


	//----- nvinfo : EIATTR_KPARAM_INFO
	.align		4
.L_39:
        /*0048*/ 	.byte	0x04, 0x17
        /*004a*/ 	.short	(.L_41 - .L_40)
.L_40:
        /*004c*/ 	.word	0x00000000
        /*0050*/ 	.short	0x0000
        /*0052*/ 	.short	0x0000
        /*0054*/ 	.byte	0x00, 0xf5, 0x21, 0x00


	//----- nvinfo : EIATTR_SPARSE_MMA_MASK
	.align		4
.L_41:
        /*0058*/ 	.byte	0x03, 0x50
        /*005a*/ 	.short	0x0000


	//----- nvinfo : EIATTR_MAXREG_COUNT
	.align		4
        /*005c*/ 	.byte	0x03, 0x1b
        /*005e*/ 	.short	0x00ff


	//----- nvinfo : EIATTR_MERCURY_ISA_VERSION
	.align		4
        /*0060*/ 	.byte	0x03, 0x5f
        /*0062*/ 	.short	0x0101


	//----- nvinfo : EIATTR_VRC_CTA_INIT_COUNT
	.align		4
        /*0064*/ 	.byte	0x02, 0x4a
	.zero		1
	.zero		1


	//----- nvinfo : EIATTR_EXIT_INSTR_OFFSETS
	.align		4
        /*0068*/ 	.byte	0x04, 0x1c
        /*006a*/ 	.short	(.L_43 - .L_42)


	//   ....[0]....
.L_42:
        /*006c*/ 	.word	0x00000070


	//   ....[1]....
        /*0070*/ 	.word	0x00000130


	//----- nvinfo : EIATTR_CBANK_PARAM_SIZE
	.align		4
.L_43:
        /*0074*/ 	.byte	0x03, 0x19
        /*0076*/ 	.short	0x0020


	//----- nvinfo : EIATTR_PARAM_CBANK
	.align		4
        /*0078*/ 	.byte	0x04, 0x0a
        /*007a*/ 	.short	(.L_45 - .L_44)
	.align		4
.L_44:
        /*007c*/ 	.word	index@(.nv.constant0.assign_device_to_device_d)
        /*0080*/ 	.short	0x0380
        /*0082*/ 	.short	0x0020


	//----- nvinfo : EIATTR_SW_WAR
	.align		4
.L_45:
        /*0084*/ 	.byte	0x04, 0x36
        /*0086*/ 	.short	(.L_47 - .L_46)
.L_46:
        /*0088*/ 	.word	0x00000008
.L_47:


//--------------------- .nv.callgraph             --------------------------
	.section	.nv.callgraph,"",@"SHT_CUDA_CALLGRAPH"
	.align	4
	.sectionentsize	8
	.align		4
        /*0000*/ 	.word	0x00000000
	.align		4
        /*0004*/ 	.word	0xffffffff
	.align		4
        /*0008*/ 	.word	0x00000000
	.align		4
        /*000c*/ 	.word	0xfffffffe
	.align		4
        /*0010*/ 	.word	0x00000000
	.align		4
        /*0014*/ 	.word	0xfffffffd
	.align		4
        /*0018*/ 	.word	0x00000000
	.align		4
        /*001c*/ 	.word	0xfffffffc


//--------------------- .text.assign_device_to_device_f --------------------------
	.section	.text.assign_device_to_device_f,"ax",@progbits
	.align	128
        .global         assign_device_to_device_f
        .type           assign_device_to_device_f,@function
        .size           assign_device_to_device_f,(.L_x_2 - assign_device_to_device_f)
        .other          assign_device_to_device_f,@"STO_CUDA_ENTRY STV_DEFAULT"
assign_device_to_device_f:
.text.assign_device_to_device_f:
[----:B------:R-:W-:Y:S01]  /*0000*/  LDC R1, c[0x0][0x37c] ;  /* 0x0000df00ff017b82 */ /* 0x000fe20000000800 */
[----:B------:R-:W0:Y:S01]  /*0010*/  S2R R0, SR_CTAID.X ;  /* 0x0000000000007919 */ /* 0x000e220000002500 */
[----:B------:R-:W0:Y:S01]  /*0020*/  LDCU UR4, c[0x0][0x360] ;  /* 0x00006c00ff0477ac */ /* 0x000e220008000800 */
[----:B------:R-:W0:Y:S01]  /*0030*/  S2R R3, SR_TID.X ;  /* 0x0000000000037919 */ /* 0x000e220000002100 */
[----:B------:R-:W1:Y:S01]  /*0040*/  LDCU UR5, c[0x0][0x39c] ;  /* 0x00007380ff0577ac */ /* 0x000e620008000800 */
[----:B0-----:R-:W-:-:S05]  /*0050*/  IMAD R0, R0, UR4, R3 ;  /* 0x0000000400007c24 */ /* 0x001fca000f8e0203 */
[----:B-1----:R-:W-:-:S13]  /*0060*/  ISETP.GE.AND P0, PT, R0, UR5, PT ;  /* 0x0000000500007c0c */ /* 0x002fda000bf06270 */
[----:B------:R-:W-:Y:S05]  /*0070*/  @P0 EXIT ;  /* 0x000000000000094d */ /* 0x000fea0003800000 */
[----:B------:R-:W0:Y:S01]  /*0080*/  LDC.64 R2, c[0x0][0x390] ;  /* 0x0000e400ff027b82 */ /* 0x000e220000000a00 */
[----:B------:R-:W1:Y:S01]  /*0090*/  LDCU UR6, c[0x0][0x398] ;  /* 0x00007300ff0677ac */ /* 0x000e620008000800 */
[----:B------:R-:W2:Y:S01]  /*00a0*/  LDCU.64 UR4, c[0x0][0x358] ;  /* 0x00006b00ff0477ac */ /* 0x000ea20008000a00 */
[C---:B-1----:R-:W-:Y:S01]  /*00b0*/  IADD3 R5, PT, PT, R0.reuse, UR6, RZ ;  /* 0x0000000600057c10 */ /* 0x042fe2000fffe0ff */
[----:B------:R-:W1:Y:S04]  /*00c0*/  LDCU UR6, c[0x0][0x388] ;  /* 0x00007100ff0677ac */ /* 0x000e680008000800 */
[----:B0-----:R-:W-:Y:S02]  /*00d0*/  IMAD.WIDE R2, R5, 0x4, R2 ;  /* 0x0000000405027825 */ /* 0x001fe400078e0202 */
[----:B------:R-:W0:Y:S04]  /*00e0*/  LDC.64 R4, c[0x0][0x380] ;  /* 0x0000e000ff047b82 */ /* 0x000e280000000a00 */
[----:B--2---:R-:W2:Y:S01]  /*00f0*/  LDG.E R3, desc[UR4][R2.64] ;  /* 0x0000000402037981 */ /* 0x004ea2000c1e1900 */
[----:B-1----:R-:W-:-:S05]  /*0100*/  IADD3 R7, PT, PT, R0, UR6, RZ ;  /* 0x0000000600077c10 */ /* 0x002fca000fffe0ff */
[----:B0-----:R-:W-:-:S05]  /*0110*/  IMAD.WIDE R4, R7, 0x4, R4 ;  /* 0x0000000407047825 */ /* 0x001fca00078e0204 */
[----:B--2---:R-:W-:Y:S01]  /*0120*/  STG.E desc[UR4][R4.64], R3 ;  /* 0x0000000304007986 */ /* 0x004fe2000c101904 */
[----:B------:R-:W-:Y:S05]  /*0130*/  EXIT ;  /* 0x000000000000794d */ /* 0x000fea0003800000 */
.L_x_0:
[----:B------:R-:W-:-:S00]  /*0140*/  BRA `(.L_x_0) ;  /* 0xfffffffc00fc7947 */ /* 0x000fc0000383ffff */
[----:B------:R-:W-:-:S00]  /*0150*/  NOP ;  /* 0x0000000000007918 */ /* 0x000fc00000000000 */
        /* <DEDUP_REMOVED lines=10> */
.L_x_2:


//--------------------- .text.assign_device_to_device_d --------------------------
	.section	.text.assign_device_to_device_d,"ax",@progbits
	.align	128
        .global         assign_device_to_device_d
        .type           assign_device_to_device_d,@function
        .size           assign_device_to_device_d,(.L_x_3 - assign_device_to_device_d)
        .other          assign_device_to_device_d,@"STO_CUDA_ENTRY STV_DEFAULT"
assign_device_to_device_d:
.text.assign_device_to_device_d:
        /* <DEDUP_REMOVED lines=15> */
[----:B--2---:R-:W2:Y:S01]  /*00f0*/  LDG.E.64 R2, desc[UR4][R2.64] ;  /* 0x0000000402027981 */ /* 0x004ea2000c1e1b00 */
[----:B-1----:R-:W-:-:S05]  /*0100*/  IADD3 R7, PT, PT, R0, UR6, RZ ;  /* 0x0000000600077c10 */ /* 0x002fca000fffe0ff */
[----:B0-----:R-:W-:-:S05]  /*0110*/  IMAD.WIDE R4, R7, 0x8, R4 ;  /* 0x0000000807047825 */ /* 0x001fca00078e0204 */
[----:B--2---:R-:W-:Y:S01]  /*0120*/  STG.E.64 desc[UR4][R4.64], R2 ;  /* 0x0000000204007986 */ /* 0x004fe2000c101b04 */
[----:B------:R-:W-:Y:S05]  /*0130*/  EXIT ;  /* 0x000000000000794d */ /* 0x000fea0003800000 */
.L_x_1:
        /* <DEDUP_REMOVED lines=12> */
.L_x_3:


//--------------------- .nv.shared.reserved.0     --------------------------
	.section	.nv.shared.reserved.0,"aw",@nobits
	.weak		__nv_reservedSMEM_offset_0_alias
	.size		__nv_reservedSMEM_offset_0_alias, 0, 64
	.other		__nv_reservedSMEM_offset_0_alias,@"STO_CUDA_RESERVED_SHARED STV_DEFAULT"
__nv_reservedSMEM_offset_0_alias:
	.zero		0
	.zero		64


//--------------------- .nv.constant0.assign_device_to_device_f --------------------------
	.section	.nv.constant0.assign_device_to_device_f,"a",@progbits
	.sectionflags	@""
	.align	4
.nv.constant0.assign_device_to_device_f:
	.zero		928


//--------------------- .nv.constant0.assign_device_to_device_d --------------------------
	.section	.nv.constant0.assign_device_to_device_d,"a",@progbits
	.sectionflags	@""
	.align	4
.nv.constant0.assign_device_to_device_d:
	.zero		928


//--------------------- SYMBOLS --------------------------

	.type		.nv.reservedSmem.offset0,@object
	.size		.nv.reservedSmem.offset0,0x4
